//
// Generated by NVIDIA NVVM Compiler
//
// Compiler Build ID: CL-36424714
// Cuda compilation tools, release 13.0, V13.0.88
// Based on NVVM 20.0.0
//

.version 9.0
.target sm_100
.address_size 64

	// .globl	_Z2k1Pi
.extern .func  (.param .b32 func_retval0) vprintf
(
	.param .b64 vprintf_param_0,
	.param .b64 vprintf_param_1
)
;
.global .align 1 .b8 $str[14] = {100, 97, 116, 97, 91, 48, 93, 32, 61, 32, 37, 100, 10};

.visible .entry _Z2k1Pi(
	.param .u64 .ptr .align 1 _Z2k1Pi_param_0
)
{
	.local .align 8 .b8 	__local_depot0[8];
	.reg .b64 	%SP;
	.reg .b64 	%SPL;
	.reg .pred 	%p<2>;
	.reg .b32 	%r<9>;
	.reg .b64 	%rd<7>;

	mov.u64 	%SPL, __local_depot0;
	cvta.local.u64 	%SP, %SPL;
	ld.param.u64 	%rd1, [_Z2k1Pi_param_0];
	mov.u32 	%r1, %tid.x;
	mov.u32 	%r2, %ctaid.x;
	mov.u32 	%r3, %ntid.x;
	mul.lo.s32 	%r4, %r3, %r2;
	neg.s32 	%r5, %r4;
	setp.ne.s32 	%p1, %r1, %r5;
	@%p1 bra 	$L__BB0_2;
	add.u64 	%rd2, %SP, 0;
	add.u64 	%rd3, %SPL, 0;
	cvta.to.global.u64 	%rd4, %rd1;
	mov.b32 	%r6, 45;
	st.global.u32 	[%rd4], %r6;
	st.local.u32 	[%rd3], %r6;
	mov.u64 	%rd5, $str;
	cvta.global.u64 	%rd6, %rd5;
	{ // callseq 0, 0
	.param .b64 param0;
	st.param.b64 	[param0], %rd6;
	.param .b64 param1;
	st.param.b64 	[param1], %rd2;
	.param .b32 retval0;
	call.uni (retval0), 
	vprintf, 
	(
	param0, 
	param1
	);
	ld.param.b32 	%r7, [retval0];
	} // callseq 0
$L__BB0_2:
	ret;

}


// ===== COMPILED SASS (sm_100) =====

	.target	sm_100

	.elftype	@"ET_EXEC"


//--------------------- .note.nv.tkinfo           --------------------------
	.section	.note.nv.tkinfo,"",@"SHT_NOTE"
	.sectionflags	@"SHF_NOTE_NV_TKINFO"
	.tkinfo
        /*0018*/ 	.word	0x00000002
        /*0030*/ 	.string	""
        /*0030*/ 	.string	"ptxas"
        /*0030*/ 	.string	"Cuda compilation tools, release 13.0, V13.0.88"
        /*0030*/ 	.string	"Build cuda_13.0.r13.0/compiler.36424714_0"
        /*0030*/ 	.string	"-arch sm_100 -m 64 "



//--------------------- .note.nv.cuinfo           --------------------------
	.section	.note.nv.cuinfo,"",@"SHT_NOTE"
	.sectionflags	@"SHF_NOTE_NV_CUINFO"
        /*0018*/ 	.short	0x0002
        /*001a*/ 	.short	0x0064
        /*001c*/ 	.short	0x0082
	.zero		2


//--------------------- .nv.info                  --------------------------
	.section	.nv.info,"",@"SHT_CUDA_INFO"
	.align	4


	//----- nvinfo : EIATTR_REGCOUNT
	.align		4
        /*0000*/ 	.byte	0x04, 0x2f
        /*0002*/ 	.short	(.L_2 - .L_1)
	.align		4
.L_1:
        /*0004*/ 	.word	index@(_Z2k1Pi)
        /*0008*/ 	.word	0x00000018


	//----- nvinfo : EIATTR_FRAME_SIZE
	.align		4
.L_2:
        /*000c*/ 	.byte	0x04, 0x11
        /*000e*/ 	.short	(.L_4 - .L_3)
	.align		4
.L_3:
        /*0010*/ 	.word	index@(_Z2k1Pi)
        /*0014*/ 	.word	0x00000008


	//----- nvinfo : EIATTR_MIN_STACK_SIZE
	.align		4
.L_4:
        /*0018*/ 	.byte	0x04, 0x12
        /*001a*/ 	.short	(.L_6 - .L_5)
	.align		4
.L_5:
        /*001c*/ 	.word	index@(_Z2k1Pi)
        /*0020*/ 	.word	0x00000008
.L_6:


//--------------------- .nv.compat                --------------------------
	.section	.nv.compat,"",@"SHT_CUDA_COMPAT_INFO"
	.align	4
        /*0000*/ 	.byte	0x02, 0x09, 0x00, 0x00, 0x02, 0x02, 0x01, 0x00, 0x02, 0x05, 0x05, 0x00, 0x03, 0x07, 0x01, 0x01
        /*0010*/ 	.byte	0x02, 0x03, 0x00, 0x00, 0x02, 0x06, 0x01, 0x00, 0x04, 0x0b, 0x08, 0x00, 0x09, 0x00, 0x00, 0x00
        /*0020*/ 	.byte	0x00, 0x00, 0x00, 0x00


//--------------------- .nv.info._Z2k1Pi          --------------------------
	.section	.nv.info._Z2k1Pi,"",@"SHT_CUDA_INFO"
	.sectionflags	@""
	.align	4


	//----- nvinfo : EIATTR_CUDA_API_VERSION
	.align		4
        /*0000*/ 	.byte	0x04, 0x37
        /*0002*/ 	.short	(.L_8 - .L_7)
.L_7:
        /*0004*/ 	.word	0x00000082


	//----- nvinfo : EIATTR_KPARAM_INFO
	.align		4
.L_8:
        /*0008*/ 	.byte	0x04, 0x17
        /*000a*/ 	.short	(.L_10 - .L_9)
.L_9:
        /*000c*/ 	.word	0x00000000
        /*0010*/ 	.short	0x0000
        /*0012*/ 	.short	0x0000
        /*0014*/ 	.byte	0x00, 0xf5, 0x21, 0x00


	//----- nvinfo : EIATTR_SPARSE_MMA_MASK
	.align		4
.L_10:
        /*0018*/ 	.byte	0x03, 0x50
        /*001a*/ 	.short	0x0000


	//----- nvinfo : EIATTR_MAXREG_COUNT
	.align		4
        /*001c*/ 	.byte	0x03, 0x1b
        /*001e*/ 	.short	0x00ff


	//----- nvinfo : EIATTR_EXTERNS
	.align		4
        /*0020*/ 	.byte	0x04, 0x0f
        /*0022*/ 	.short	(.L_12 - .L_11)


	//   ....[0]....
	.align		4
.L_11:
        /*0024*/ 	.word	index@(vprintf)


	//----- nvinfo : EIATTR_MERCURY_ISA_VERSION
	.align		4
.L_12:
        /*0028*/ 	.byte	0x03, 0x5f
        /*002a*/ 	.short	0x0101


	//----- nvinfo : EIATTR_VRC_CTA_INIT_COUNT
	.align		4
        /*002c*/ 	.byte	0x02, 0x4a
	.zero		1
	.zero		1


	//----- nvinfo : EIATTR_SYSCALL_OFFSETS
	.align		4
        /*0030*/ 	.byte	0x04, 0x46
        /*0032*/ 	.short	(.L_14 - .L_13)


	//   ....[0]....
.L_13:
        /*0034*/ 	.word	0x00000180


	//----- nvinfo : EIATTR_EXIT_INSTR_OFFSETS
	.align		4
.L_14:
        /*0038*/ 	.byte	0x04, 0x1c
        /*003a*/ 	.short	(.L_16 - .L_15)


	//   ....[0]....
.L_15:
        /*003c*/ 	.word	0x000000c0


	//   ....[1]....
        /*0040*/ 	.word	0x00000190


	//----- nvinfo : EIATTR_CRS_STACK_SIZE
	.align		4
.L_16:
        /*0044*/ 	.byte	0x04, 0x1e
        /*0046*/ 	.short	(.L_18 - .L_17)
.L_17:
        /*0048*/ 	.word	0x00000000


	//----- nvinfo : EIATTR_CBANK_PARAM_SIZE
	.align		4
.L_18:
        /*004c*/ 	.byte	0x03, 0x19
        /*004e*/ 	.short	0x0008


	//----- nvinfo : EIATTR_PARAM_CBANK
	.align		4
        /*0050*/ 	.byte	0x04, 0x0a
        /*0052*/ 	.short	(.L_20 - .L_19)
	.align		4
.L_19:
        /*0054*/ 	.word	index@(.nv.constant0._Z2k1Pi)
        /*0058*/ 	.short	0x0380
        /*005a*/ 	.short	0x0008


	//----- nvinfo : EIATTR_SW_WAR
	.align		4
.L_20:
        /*005c*/ 	.byte	0x04, 0x36
        /*005e*/ 	.short	(.L_22 - .L_21)
.L_21:
        /*0060*/ 	.word	0x00000008
.L_22:


//--------------------- .nv.callgraph             --------------------------
	.section	.nv.callgraph,"",@"SHT_CUDA_CALLGRAPH"
	.align	4
	.sectionentsize	8
	.align		4
        /*0000*/ 	.word	0x00000000
	.align		4
        /*0004*/ 	.word	0xffffffff
	.align		4
        /*0008*/ 	.word	index@(_Z2k1Pi)
	.align		4
        /*000c*/ 	.word	index@(vprintf)
	.align		4
        /*0010*/ 	.word	0x00000000
	.align		4
        /*0014*/ 	.word	0xfffffffe
	.align		4
        /*0018*/ 	.word	0x00000000
	.align		4
        /*001c*/ 	.word	0xfffffffd
	.align		4
        /*0020*/ 	.word	0x00000000
	.align		4
        /*0024*/ 	.word	0xfffffffc


//--------------------- .nv.constant4             --------------------------
	.section	.nv.constant4,"a",@progbits
	.align	8
	.align		8
.nv.constant4:
        /*0000*/ 	.dword	vprintf
	.align		8
        /*0008*/ 	.dword	$str


//--------------------- .text._Z2k1Pi             --------------------------
	.section	.text._Z2k1Pi,"ax",@progbits
	.align	128
        .global         _Z2k1Pi
        .type           _Z2k1Pi,@function
        .size           _Z2k1Pi,(.L_x_2 - _Z2k1Pi)
        .other          _Z2k1Pi,@"STO_CUDA_ENTRY STV_DEFAULT"
_Z2k1Pi:
.text._Z2k1Pi:
[----:B------:R-:W0:Y:S08]  /*0000*/  LDC R1, c[0x0][0x37c] ;  /* 0x0000df00ff017b82 */ /* 0x000e300000000800 */
[----:B------:R-:W1:Y:S01]  /*0010*/  S2UR UR4, SR_CTAID.X ;  /* 0x00000000000479c3 */ /* 0x000e620000002500 */
[----:B------:R-:W2:Y:S01]  /*0020*/  S2R R0, SR_TID.X ;  /* 0x0000000000007919 */ /* 0x000ea20000002100 */
[----:B------:R-:W3:Y:S01]  /*0030*/  LDCU UR7, c[0x0][0x2fc] ;  /* 0x00005f80ff0777ac */ /* 0x000ee20008000800 */
[----:B0-----:R-:W-:Y:S01]  /*0040*/  VIADD R1, R1, 0xfffffff8 ;  /* 0xfffffff801017836 */ /* 0x001fe20000000000 */
[----:B------:R-:W0:Y:S01]  /*0050*/  LDCU UR5, c[0x0][0x360] ;  /* 0x00006c00ff0577ac */ /* 0x000e220008000800 */
[----:B------:R-:W4:Y:S01]  /*0060*/  LDCU UR6, c[0x0][0x2f8] ;  /* 0x00005f00ff0677ac */ /* 0x000f220008000800 */
[----:B-1----:R-:W-:-:S04]  /*0070*/  UIADD3 UR4, UPT, UPT, URZ, -UR4, URZ ;  /* 0x80000004ff047290 */ /* 0x002fc8000fffe0ff */
[----:B0-----:R-:W-:Y:S01]  /*0080*/  UIMAD UR5, UR4, UR5, URZ ;  /* 0x00000005040572a4 */ /* 0x001fe2000f8e02ff */
[----:B----4-:R-:W-:-:S05]  /*0090*/  IADD3 R6, P1, PT, R1, UR6, RZ ;  /* 0x0000000601067c10 */ /* 0x010fca000ff3e0ff */
[----:B--2---:R-:W-:Y:S01]  /*00a0*/  ISETP.NE.AND P0, PT, R0, UR5, PT ;  /* 0x0000000500007c0c */ /* 0x004fe2000bf05270 */
[----:B---3--:R-:W-:-:S12]  /*00b0*/  IMAD.X R7, RZ, RZ, UR7, P1 ;  /* 0x00000007ff077e24 */ /* 0x008fd800088e06ff */
[----:B------:R-:W-:Y:S05]  /*00c0*/  @P0 EXIT ;  /* 0x000000000000094d */ /* 0x000fea0003800000 */
[----:B------:R-:W0:Y:S01]  /*00d0*/  LDC.64 R2, c[0x0][0x380] ;  /* 0x0000e000ff027b82 */ /* 0x000e220000000a00 */
[----:B------:R-:W0:Y:S01]  /*00e0*/  LDCU.64 UR4, c[0x0][0x358] ;  /* 0x00006b00ff0477ac */ /* 0x000e220008000a00 */
[----:B------:R-:W-:Y:S01]  /*00f0*/  HFMA2 R10, -RZ, RZ, 0, 2.682209014892578125e-06 ;  /* 0x0000002dff0a7431 */ /* 0x000fe200000001ff */
[----:B------:R-:W-:Y:S01]  /*0100*/  MOV R0, 0x0 ;  /* 0x0000000000007802 */ /* 0x000fe20000000f00 */
[----:B------:R-:W1:Y:S04]  /*0110*/  LDCU.64 UR6, c[0x4][0x8] ;  /* 0x01000100ff0677ac */ /* 0x000e680008000a00 */
[----:B------:R2:W3:Y:S01]  /*0120*/  LDC.64 R8, c[0x4][R0] ;  /* 0x0100000000087b82 */ /* 0x0004e20000000a00 */
[----:B------:R2:W-:Y:S01]  /*0130*/  STL [R1], R10 ;  /* 0x0000000a01007387 */ /* 0x0005e20000100800 */
[----:B-1----:R-:W-:-:S03]  /*0140*/  IMAD.U32 R4, RZ, RZ, UR6 ;  /* 0x00000006ff047e24 */ /* 0x002fc6000f8e00ff */
[----:B0-----:R2:W-:Y:S01]  /*0150*/  STG.E desc[UR4][R2.64], R10 ;  /* 0x0000000a02007986 */ /* 0x0015e2000c101904 */
[----:B------:R-:W-:-:S07]  /*0160*/  MOV R5, UR7 ;  /* 0x0000000700057c02 */ /* 0x000fce0008000f00 */
[----:B------:R-:W-:-:S07]  /*0170*/  LEPC R20, `(.L_x_0) ;  /* 0x000000001014794e */ /* 0x000fce0000000000 */
[----:B--23--:R-:W-:Y:S05]  /*0180*/  CALL.ABS.NOINC R8 ;  /* 0x0000000008007343 */ /* 0x00cfea0003c00000 */
.L_x_0:
[----:B------:R-:W-:Y:S05]  /*0190*/  EXIT ;  /* 0x000000000000794d */ /* 0x000fea0003800000 */
.L_x_1:
[----:B------:R-:W-:-:S00]  /*01a0*/  BRA `(.L_x_1) ;  /* 0xfffffffc00fc7947 */ /* 0x000fc0000383ffff */
[----:B------:R-:W-:-:S00]  /*01b0*/  NOP ;  /* 0x0000000000007918 */ /* 0x000fc00000000000 */
        /* <DEDUP_REMOVED lines=12> */
.L_x_2:


//--------------------- .nv.global.init           --------------------------
	.section	.nv.global.init,"aw",@progbits
.nv.global.init:
	.type		$str,@object
	.size		$str,(.L_0 - $str)
$str:
        /*0000*/ 	.byte	0x64, 0x61, 0x74, 0x61, 0x5b, 0x30, 0x5d, 0x20, 0x3d, 0x20, 0x25, 0x64, 0x0a, 0x00
.L_0:


//--------------------- .nv.shared.reserved.0     --------------------------
	.section	.nv.shared.reserved.0,"aw",@nobits
	.weak		__nv_reservedSMEM_offset_0_alias
	.size		__nv_reservedSMEM_offset_0_alias, 0, 64
	.other		__nv_reservedSMEM_offset_0_alias,@"STO_CUDA_RESERVED_SHARED STV_DEFAULT"
__nv_reservedSMEM_offset_0_alias:
	.zero		0
	.zero		64


//--------------------- .nv.constant0._Z2k1Pi     --------------------------
	.section	.nv.constant0._Z2k1Pi,"a",@progbits
	.sectionflags	@""
	.align	4
.nv.constant0._Z2k1Pi:
	.zero		904


//--------------------- SYMBOLS --------------------------

	.type		.nv.reservedSmem.offset0,@object
	.size		.nv.reservedSmem.offset0,0x4
	.type		vprintf,@function
